	.headerflags	@"EF_CUDA_TEXMODE_UNIFIED EF_CUDA_64BIT_ADDRESS EF_CUDA_ACCELERATORS EF_CUDA_SM90 EF_CUDA_VIRTUAL_SM(EF_CUDA_SM90)"
	.elftype	@"ET_EXEC"


//--------------------- .nv.info                  --------------------------
	.section	.nv.info,"",@"SHT_CUDA_INFO"
	.align	4


	//----- nvinfo : EIATTR_REGCOUNT
	.align		4
        /*0000*/ 	.byte	0x04, 0x2f
        /*0002*/ 	.short	(.L_3 - .L_2)
	.align		4
.L_2:
        /*0004*/ 	.word	index@(triton_poi_fused__native_batch_norm_legit_no_training_add_relu_22)
        /*0008*/ 	.word	0x00000020


	//----- nvinfo : EIATTR_MIN_STACK_SIZE
	.align		4
.L_3:
        /*000c*/ 	.byte	0x04, 0x12
        /*000e*/ 	.short	(.L_5 - .L_4)
	.align		4
.L_4:
        /*0010*/ 	.word	index@(triton_poi_fused__native_batch_norm_legit_no_training_add_relu_22)
        /*0014*/ 	.word	0x00000000


	//----- nvinfo : EIATTR_FRAME_SIZE
	.align		4
.L_5:
        /*0018*/ 	.byte	0x04, 0x11
        /*001a*/ 	.short	(.L_7 - .L_6)
	.align		4
.L_6:
        /*001c*/ 	.word	index@(triton_poi_fused__native_batch_norm_legit_no_training_add_relu_22)
        /*0020*/ 	.word	0x00000000


	//----- nvinfo : EIATTR_MIN_STACK_SIZE
	.align		4
.L_7:
        /*0024*/ 	.byte	0x04, 0x12
        /*0026*/ 	.short	(.L_9 - .L_8)
	.align		4
.L_8:
        /*0028*/ 	.word	index@(triton_poi_fused__native_batch_norm_legit_no_training_add_relu_22)
        /*002c*/ 	.word	0x00000000
.L_9:


//--------------------- .nv.info.triton_poi_fused__native_batch_norm_legit_no_training_add_relu_22 --------------------------
	.section	.nv.info.triton_poi_fused__native_batch_norm_legit_no_training_add_relu_22,"",@"SHT_CUDA_INFO"
	.sectionflags	@""
	.align	4


	//----- nvinfo : EIATTR_CUDA_API_VERSION
	.align		4
        /*0000*/ 	.byte	0x04, 0x37
        /*0002*/ 	.short	(.L_11 - .L_10)
.L_10:
        /*0004*/ 	.word	0x0000007c


	//----- nvinfo : EIATTR_KPARAM_INFO
	.align		4
.L_11:
        /*0008*/ 	.byte	0x04, 0x17
        /*000a*/ 	.short	(.L_13 - .L_12)
.L_12:
        /*000c*/ 	.word	0x00000000
        /*0010*/ 	.short	0x0008
        /*0012*/ 	.short	0x003c
        /*0014*/ 	.byte	0x00, 0xf0, 0x11, 0x00


	//----- nvinfo : EIATTR_KPARAM_INFO
	.align		4
.L_13:
        /*0018*/ 	.byte	0x04, 0x17
        /*001a*/ 	.short	(.L_15 - .L_14)
.L_14:
        /*001c*/ 	.word	0x00000000
        /*0020*/ 	.short	0x0007
        /*0022*/ 	.short	0x0038
        /*0024*/ 	.byte	0x00, 0xf0, 0x11, 0x00


	//----- nvinfo : EIATTR_KPARAM_INFO
	.align		4
.L_15:
        /*0028*/ 	.byte	0x04, 0x17
        /*002a*/ 	.short	(.L_17 - .L_16)
.L_16:
        /*002c*/ 	.word	0x00000000
        /*0030*/ 	.short	0x0006
        /*0032*/ 	.short	0x0030
        /*0034*/ 	.byte	0x00, 0xf4, 0x21, 0x00


	//----- nvinfo : EIATTR_KPARAM_INFO
	.align		4
.L_17:
        /*0038*/ 	.byte	0x04, 0x17
        /*003a*/ 	.short	(.L_19 - .L_18)
.L_18:
        /*003c*/ 	.word	0x00000000
        /*0040*/ 	.short	0x0005
        /*0042*/ 	.short	0x0028
        /*0044*/ 	.byte	0x00, 0xf4, 0x21, 0x00


	//----- nvinfo : EIATTR_KPARAM_INFO
	.align		4
.L_19:
        /*0048*/ 	.byte	0x04, 0x17
        /*004a*/ 	.short	(.L_21 - .L_20)
.L_20:
        /*004c*/ 	.word	0x00000000
        /*0050*/ 	.short	0x0004
        /*0052*/ 	.short	0x0020
        /*0054*/ 	.byte	0x00, 0xf4, 0x21, 0x00


	//----- nvinfo : EIATTR_KPARAM_INFO
	.align		4
.L_21:
        /*0058*/ 	.byte	0x04, 0x17
        /*005a*/ 	.short	(.L_23 - .L_22)
.L_22:
        /*005c*/ 	.word	0x00000000
        /*0060*/ 	.short	0x0003
        /*0062*/ 	.short	0x0018
        /*0064*/ 	.byte	0x00, 0xf4, 0x21, 0x00


	//----- nvinfo : EIATTR_KPARAM_INFO
	.align		4
.L_23:
        /*0068*/ 	.byte	0x04, 0x17
        /*006a*/ 	.short	(.L_25 - .L_24)
.L_24:
        /*006c*/ 	.word	0x00000000
        /*0070*/ 	.short	0x0002
        /*0072*/ 	.short	0x0010
        /*0074*/ 	.byte	0x00, 0xf4, 0x21, 0x00


	//----- nvinfo : EIATTR_KPARAM_INFO
	.align		4
.L_25:
        /*0078*/ 	.byte	0x04, 0x17
        /*007a*/ 	.short	(.L_27 - .L_26)
.L_26:
        /*007c*/ 	.word	0x00000000
        /*0080*/ 	.short	0x0001
        /*0082*/ 	.short	0x0008
        /*0084*/ 	.byte	0x00, 0xf4, 0x21, 0x00


	//----- nvinfo : EIATTR_KPARAM_INFO
	.align		4
.L_27:
        /*0088*/ 	.byte	0x04, 0x17
        /*008a*/ 	.short	(.L_29 - .L_28)
.L_28:
        /*008c*/ 	.word	0x00000000
        /*0090*/ 	.short	0x0000
        /*0092*/ 	.short	0x0000
        /*0094*/ 	.byte	0x00, 0xf4, 0x21, 0x00


	//----- nvinfo : EIATTR_SPARSE_MMA_MASK
	.align		4
.L_29:
        /*0098*/ 	.byte	0x03, 0x50
        /*009a*/ 	.short	0x0000


	//----- nvinfo : EIATTR_MAXREG_COUNT
	.align		4
        /*009c*/ 	.byte	0x03, 0x1b
        /*009e*/ 	.short	0x00ff


	//----- nvinfo : EIATTR_EXIT_INSTR_OFFSETS
	.align		4
        /*00a0*/ 	.byte	0x04, 0x1c
        /*00a2*/ 	.short	(.L_31 - .L_30)


	//   ....[0]....
.L_30:
        /*00a4*/ 	.word	0x00000bc0


	//   ....[1]....
        /*00a8*/ 	.word	0x00000c10


	//----- nvinfo : EIATTR_REQNTID
	.align		4
.L_31:
        /*00ac*/ 	.byte	0x04, 0x10
        /*00ae*/ 	.short	(.L_33 - .L_32)
.L_32:
        /*00b0*/ 	.word	0x00000080
        /*00b4*/ 	.word	0x00000001
        /*00b8*/ 	.word	0x00000001


	//----- nvinfo : EIATTR_CBANK_PARAM_SIZE
	.align		4
.L_33:
        /*00bc*/ 	.byte	0x03, 0x19
        /*00be*/ 	.short	0x0040


	//----- nvinfo : EIATTR_PARAM_CBANK
	.align		4
        /*00c0*/ 	.byte	0x04, 0x0a
        /*00c2*/ 	.short	(.L_35 - .L_34)
	.align		4
.L_34:
        /*00c4*/ 	.word	index@(.nv.constant0.triton_poi_fused__native_batch_norm_legit_no_training_add_relu_22)
        /*00c8*/ 	.short	0x0210
        /*00ca*/ 	.short	0x0040


	//----- nvinfo : EIATTR_SW_WAR
	.align		4
.L_35:
        /*00cc*/ 	.byte	0x04, 0x36
        /*00ce*/ 	.short	(.L_37 - .L_36)
.L_36:
        /*00d0*/ 	.word	0x00000008
.L_37:


//--------------------- .nv.callgraph             --------------------------
	.section	.nv.callgraph,"",@"SHT_CUDA_CALLGRAPH"
	.align	4
	.sectionentsize	8
	.align		4
        /*0000*/ 	.word	0x00000000
	.align		4
        /*0004*/ 	.word	0xffffffff
	.align		4
        /*0008*/ 	.word	0x00000000
	.align		4
        /*000c*/ 	.word	0xfffffffe
	.align		4
        /*0010*/ 	.word	0x00000000
	.align		4
        /*0014*/ 	.word	0xfffffffd
	.align		4
        /*0018*/ 	.word	0x00000000
	.align		4
        /*001c*/ 	.word	0xfffffffc


//--------------------- .nv.constant4             --------------------------
	.section	.nv.constant4,"a",@progbits
	.align	8
	.align		8
.nv.constant4:
        /*0000*/ 	.dword	_$_str
	.align		8
        /*0008*/ 	.dword	_$_str_$_2


//--------------------- .text.triton_poi_fused__native_batch_norm_legit_no_training_add_relu_22 --------------------------
	.section	.text.triton_poi_fused__native_batch_norm_legit_no_training_add_relu_22,"ax",@progbits
	.sectionflags	@"SHF_BARRIERS=1"
	.align	128
        .global         triton_poi_fused__native_batch_norm_legit_no_training_add_relu_22
        .type           triton_poi_fused__native_batch_norm_legit_no_training_add_relu_22,@function
        .size           triton_poi_fused__native_batch_norm_legit_no_training_add_relu_22,(.L_x_1 - triton_poi_fused__native_batch_norm_legit_no_training_add_relu_22)
        .other          triton_poi_fused__native_batch_norm_legit_no_training_add_relu_22,@"STO_CUDA_ENTRY STV_DEFAULT"
triton_poi_fused__native_batch_norm_legit_no_training_add_relu_22:
.text.triton_poi_fused__native_batch_norm_legit_no_training_add_relu_22:
[----:B------:R-:W0:Y:S01]  /*0000*/  LDC R1, c[0x0][0x28] ;  /* 0x00000a00ff017b82 */ /* 0x000e220000000800 */
[----:B------:R-:W1:Y:S07]  /*0010*/  S2R R3, SR_CTAID.X ;  /* 0x0000000000037919 */ /* 0x000e6e0000002500 */
[----:B------:R-:W2:Y:S01]  /*0020*/  LDC.64 R14, c[0x0][0x220] ;  /* 0x00008800ff0e7b82 */ /* 0x000ea20000000a00 */
[----:B------:R-:W-:Y:S02]  /*0030*/  CS2R R4, SRZ ;  /* 0x0000000000047805 */ /* 0x000fe4000001ff00 */
[----:B------:R-:W-:Y:S01]  /*0040*/  CS2R R6, SRZ ;  /* 0x0000000000067805 */ /* 0x000fe2000001ff00 */
[----:B------:R-:W3:Y:S01]  /*0050*/  S2R R0, SR_TID.X ;  /* 0x0000000000007919 */ /* 0x000ee20000002100 */
[----:B------:R-:W-:Y:S01]  /*0060*/  ULDC.64 UR6, c[0x0][0x208] ;  /* 0x0000820000067ab9 */ /* 0x000fe20000000a00 */
[----:B------:R-:W4:Y:S02]  /*0070*/  S2R R2, SR_CTAID.Y ;  /* 0x0000000000027919 */ /* 0x000f240000002600 */
[----:B------:R-:W5:Y:S08]  /*0080*/  LDC.64 R16, c[0x0][0x218] ;  /* 0x00008600ff107b82 */ /* 0x000f700000000a00 */
[----:B------:R-:W4:Y:S01]  /*0090*/  LDC.64 R22, c[0x0][0x210] ;  /* 0x00008400ff167b82 */ /* 0x000f220000000a00 */
[----:B-1----:R-:W-:-:S04]  /*00a0*/  IMAD.SHL.U32 R3, R3, 0x4, RZ ;  /* 0x0000000403037824 */ /* 0x002fc800078e00ff */
[C---:B--2---:R-:W-:Y:S01]  /*00b0*/  IMAD.WIDE R14, R3.reuse, 0x4, R14 ;  /* 0x00000004030e7825 */ /* 0x044fe200078e020e */
[----:B------:R-:W-:-:S13]  /*00c0*/  ISETP.GE.AND P2, PT, R3, 0x200, PT ;  /* 0x000002000300780c */ /* 0x000fda0003f46270 */
[----:B------:R1:W2:Y:S01]  /*00d0*/  @!P2 LDG.E.EL.128 R4, desc[UR6][R14.64] ;  /* 0x000000060e04a981 */ /* 0x0002a2000c2e1d00 */
[----:B---3--:R-:W-:Y:S01]  /*00e0*/  LOP3.LUT R9, R0, 0x7f, RZ, 0xc0, !PT ;  /* 0x0000007f00097812 */ /* 0x008fe200078ec0ff */
[----:B-----5:R-:W-:Y:S01]  /*00f0*/  IMAD.WIDE R26, R3, 0x4, R16 ;  /* 0x00000004031a7825 */ /* 0x020fe200078e0210 */
[----:B------:R-:W-:Y:S02]  /*0100*/  CS2R R12, SRZ ;  /* 0x00000000000c7805 */ /* 0x000fe4000001ff00 */
[----:B------:R-:W-:Y:S02]  /*0110*/  CS2R R10, SRZ ;  /* 0x00000000000a7805 */ /* 0x000fe4000001ff00 */
[----:B----4-:R-:W-:Y:S02]  /*0120*/  PRMT R18, R9, 0x6540, R2 ;  /* 0x0000654009127816 */ /* 0x010fe40000000002 */
[----:B------:R-:W-:Y:S02]  /*0130*/  CS2R R16, SRZ ;  /* 0x0000000000107805 */ /* 0x000fe4000001ff00 */
[----:B------:R-:W-:-:S02]  /*0140*/  CS2R R8, SRZ ;  /* 0x0000000000087805 */ /* 0x000fc4000001ff00 */
[C---:B------:R-:W-:Y:S01]  /*0150*/  ISETP.LT.AND P1, PT, R18.reuse, 0x100, !P2 ;  /* 0x000001001200780c */ /* 0x040fe20005721270 */
[C---:B------:R-:W-:Y:S01]  /*0160*/  IMAD R21, R18.reuse, 0x200, R3 ;  /* 0x0000020012157824 */ /* 0x040fe200078e0203 */
[----:B------:R-:W-:Y:S02]  /*0170*/  LOP3.LUT R18, R18, 0x80, RZ, 0xfc, !PT ;  /* 0x0000008012127812 */ /* 0x000fe400078efcff */
[----:B-1----:R-:W-:Y:S01]  /*0180*/  CS2R R14, SRZ ;  /* 0x00000000000e7805 */ /* 0x002fe2000001ff00 */
[----:B0-----:R-:W-:Y:S01]  /*0190*/  IMAD.WIDE R24, R21, 0x4, R22 ;  /* 0x0000000415187825 */ /* 0x001fe200078e0216 */
[----:B------:R-:W-:-:S03]  /*01a0*/  ISETP.LT.AND P0, PT, R18, 0x100, !P2 ;  /* 0x000001001200780c */ /* 0x000fc60005701270 */
[----:B------:R-:W-:Y:S01]  /*01b0*/  IMAD R20, R18, 0x200, R3 ;  /* 0x0000020012147824 */ /* 0x000fe200078e0203 */
[----:B------:R-:W-:Y:S01]  /*01c0*/  CS2R R18, SRZ ;  /* 0x0000000000127805 */ /* 0x000fe2000001ff00 */
[----:B------:R0:W3:Y:S02]  /*01d0*/  @!P2 LDG.E.EL.128 R12, desc[UR6][R26.64] ;  /* 0x000000061a0ca981 */ /* 0x0000e4000c2e1d00 */
[----:B------:R-:W-:Y:S02]  /*01e0*/  IMAD.WIDE R22, R20, 0x4, R22 ;  /* 0x0000000414167825 */ /* 0x000fe400078e0216 */
[----:B------:R1:W4:Y:S04]  /*01f0*/  @P1 LDG.E.EL.128 R8, desc[UR6][R24.64] ;  /* 0x0000000618081981 */ /* 0x000328000c2e1d00 */
[----:B------:R5:W3:Y:S01]  /*0200*/  @P0 LDG.E.EL.128 R16, desc[UR6][R22.64] ;  /* 0x0000000616100981 */ /* 0x000ae2000c2e1d00 */
[----:B0-----:R-:W0:Y:S02]  /*0210*/  LDC.64 R26, c[0x0][0x228] ;  /* 0x00008a00ff1a7b82 */ /* 0x001e240000000a00 */
[----:B0-----:R-:W-:-:S04]  /*0220*/  IMAD.WIDE R26, R3, 0x4, R26 ;  /* 0x00000004031a7825 */ /* 0x001fc800078e021a */
[----:B--2---:R-:W-:-:S04]  /*0230*/  FADD R28, R5, 9.9999997473787516356e-06 ;  /* 0x3727c5ac051c7421 */ /* 0x004fc80000000000 */
[----:B------:R-:W0:Y:S01]  /*0240*/  MUFU.SQRT R29, R28 ;  /* 0x0000001c001d7308 */ /* 0x000e220000002000 */
[----:B-1----:R-:W-:Y:S01]  /*0250*/  FADD R25, R7, 9.9999997473787516356e-06 ;  /* 0x3727c5ac07197421 */ /* 0x002fe20000000000 */
[----:B------:R-:W-:-:S06]  /*0260*/  FADD R5, R4, 9.9999997473787516356e-06 ;  /* 0x3727c5ac04057421 */ /* 0x000fcc0000000000 */
[----:B------:R-:W1:Y:S01]  /*0270*/  MUFU.SQRT R24, R5 ;  /* 0x0000000500187308 */ /* 0x000e620000002000 */
[----:B0-----:R-:W-:-:S07]  /*0280*/  FSETP.GT.AND P6, PT, R29, 8.50705917302346158658e+37, PT ;  /* 0x7e8000001d00780b */ /* 0x001fce0003fc4000 */
[----:B------:R-:W0:Y:S01]  /*0290*/  MUFU.SQRT R25, R25 ;  /* 0x0000001900197308 */ /* 0x000e220000002000 */
[----:B------:R-:W-:Y:S01]  /*02a0*/  FSETP.GEU.AND P3, PT, R29, 1.175494350822287508e-38, PT ;  /* 0x008000001d00780b */ /* 0x000fe20003f6e000 */
[----:B------:R-:W-:-:S05]  /*02b0*/  IMAD.MOV.U32 R4, RZ, RZ, 0x3e800000 ;  /* 0x3e800000ff047424 */ /* 0x000fca00078e00ff */
[----:B------:R-:W-:Y:S02]  /*02c0*/  FSEL R7, R4, 1, P6 ;  /* 0x3f80000004077808 */ /* 0x000fe40003000000 */
[----:B-1----:R-:W-:Y:S01]  /*02d0*/  FSETP.GT.AND P4, PT, R24, 8.50705917302346158658e+37, PT ;  /* 0x7e8000001800780b */ /* 0x002fe20003f84000 */
[----:B------:R-:W-:Y:S01]  /*02e0*/  @P6 FMUL R29, R29, 0.25 ;  /* 0x3e8000001d1d6820 */ /* 0x000fe20000400000 */
[----:B0-----:R-:W-:-:S03]  /*02f0*/  FSETP.GT.AND P6, PT, R25, 8.50705917302346158658e+37, PT ;  /* 0x7e8000001900780b */ /* 0x001fc60003fc4000 */
[----:B------:R-:W-:Y:S01]  /*0300*/  @!P3 FMUL R29, R29, 16777216 ;  /* 0x4b8000001d1db820 */ /* 0x000fe20000400000 */
[----:B------:R-:W-:Y:S01]  /*0310*/  @!P3 FMUL R7, R7, 16777216 ;  /* 0x4b8000000707b820 */ /* 0x000fe20000400000 */
[C---:B------:R-:W-:Y:S02]  /*0320*/  FSETP.GEU.AND P5, PT, R24.reuse, 1.175494350822287508e-38, PT ;  /* 0x008000001800780b */ /* 0x040fe40003fae000 */
[C---:B------:R-:W-:Y:S01]  /*0330*/  FSETP.GEU.AND P3, PT, R25.reuse, 1.175494350822287508e-38, PT ;  /* 0x008000001900780b */ /* 0x040fe20003f6e000 */
[----:B-----5:R0:W1:Y:S03]  /*0340*/  MUFU.RCP R22, R29 ;  /* 0x0000001d00167308 */ /* 0x0200660000001000 */
[----:B------:R-:W-:Y:S02]  /*0350*/  @P4 FMUL R24, R24, 0.25 ;  /* 0x3e80000018184820 */ /* 0x000fe40000400000 */
[----:B------:R-:W-:Y:S01]  /*0360*/  @P6 FMUL R25, R25, 0.25 ;  /* 0x3e80000019196820 */ /* 0x000fe20000400000 */
[----:B---3--:R-:W-:Y:S01]  /*0370*/  FADD R5, -R15, R19 ;  /* 0x000000130f057221 */ /* 0x008fe20000000100 */
[----:B0-----:R-:W0:Y:S03]  /*0380*/  LDC.64 R28, c[0x0][0x230] ;  /* 0x00008c00ff1c7b82 */ /* 0x001e260000000a00 */
[----:B------:R-:W-:-:S02]  /*0390*/  @!P5 FMUL R24, R24, 16777216 ;  /* 0x4b8000001818d820 */ /* 0x000fc40000400000 */
[----:B------:R-:W-:Y:S01]  /*03a0*/  @!P3 FMUL R25, R25, 16777216 ;  /* 0x4b8000001919b820 */ /* 0x000fe20000400000 */
[----:B----4-:R-:W-:-:S03]  /*03b0*/  FADD R19, -R14, R10 ;  /* 0x0000000a0e137221 */ /* 0x010fc60000000100 */
[----:B------:R-:W2:Y:S01]  /*03c0*/  MUFU.RCP R10, R25 ;  /* 0x00000019000a7308 */ /* 0x000ea20000001000 */
[C---:B------:R-:W-:Y:S01]  /*03d0*/  FADD R9, -R13.reuse, R9 ;  /* 0x000000090d097221 */ /* 0x040fe20000000100 */
[----:B------:R-:W-:Y:S01]  /*03e0*/  FADD R17, -R13, R17 ;  /* 0x000000110d117221 */ /* 0x000fe20000000100 */
[----:B------:R-:W-:Y:S01]  /*03f0*/  FADD R18, -R14, R18 ;  /* 0x000000120e127221 */ /* 0x000fe20000000100 */
[----:B------:R-:W-:-:S04]  /*0400*/  FSEL R13, R4, 1, P6 ;  /* 0x3f800000040d7808 */ /* 0x000fc80003000000 */
[----:B------:R-:W3:Y:S01]  /*0410*/  MUFU.RCP R24, R24 ;  /* 0x0000001800187308 */ /* 0x000ee20000001000 */
[----:B-1----:R-:W-:Y:S01]  /*0420*/  FMUL R14, R22, R7 ;  /* 0x00000007160e7220 */ /* 0x002fe20000400000 */
[----:B------:R-:W-:Y:S01]  /*0430*/  FSEL R7, R4, 1, P4 ;  /* 0x3f80000004077808 */ /* 0x000fe20002000000 */
[----:B------:R-:W-:Y:S01]  /*0440*/  @!P3 FMUL R13, R13, 16777216 ;  /* 0x4b8000000d0db820 */ /* 0x000fe20000400000 */
[----:B------:R-:W-:-:S03]  /*0450*/  FADD R11, -R15, R11 ;  /* 0x0000000b0f0b7221 */ /* 0x000fc60000000100 */
[----:B------:R-:W-:Y:S01]  /*0460*/  @!P5 FMUL R7, R7, 16777216 ;  /* 0x4b8000000707d820 */ /* 0x000fe20000400000 */
[----:B--2---:R-:W-:Y:S01]  /*0470*/  FMUL R10, R10, R13 ;  /* 0x0000000d0a0a7220 */ /* 0x004fe20000400000 */
[C---:B------:R-:W-:Y:S01]  /*0480*/  FADD R23, -R12.reuse, R16 ;  /* 0x000000100c177221 */ /* 0x040fe20000000100 */
[----:B------:R-:W-:Y:S01]  /*0490*/  FADD R22, -R12, R8 ;  /* 0x000000080c167221 */ /* 0x000fe20000000100 */
[----:B------:R-:W-:Y:S01]  /*04a0*/  FMUL R16, R14, R9 ;  /* 0x000000090e107220 */ /* 0x000fe20000400000 */
[----:B------:R-:W-:Y:S01]  /*04b0*/  FMUL R5, R10, R5 ;  /* 0x000000050a057220 */ /* 0x000fe20000400000 */
[----:B---3--:R-:W-:Y:S01]  /*04c0*/  FMUL R24, R24, R7 ;  /* 0x0000000718187220 */ /* 0x008fe20000400000 */
[----:B------:R-:W-:Y:S01]  /*04d0*/  FMUL R7, R14, R17 ;  /* 0x000000110e077220 */ /* 0x000fe20000400000 */
[----:B------:R-:W-:Y:S01]  /*04e0*/  FMUL R17, R10, R11 ;  /* 0x0000000b0a117220 */ /* 0x000fe20000400000 */
[----:B------:R-:W-:Y:S02]  /*04f0*/  CS2R R12, SRZ ;  /* 0x00000000000c7805 */ /* 0x000fe4000001ff00 */
[----:B------:R-:W-:-:S02]  /*0500*/  CS2R R14, SRZ ;  /* 0x00000000000e7805 */ /* 0x000fc4000001ff00 */
[----:B------:R-:W-:Y:S02]  /*0510*/  CS2R R8, SRZ ;  /* 0x0000000000087805 */ /* 0x000fe4000001ff00 */
[----:B------:R-:W-:Y:S01]  /*0520*/  CS2R R10, SRZ ;  /* 0x00000000000a7805 */ /* 0x000fe2000001ff00 */
[----:B0-----:R-:W-:Y:S01]  /*0530*/  IMAD.WIDE R28, R3, 0x4, R28 ;  /* 0x00000004031c7825 */ /* 0x001fe200078e021c */
[----:B------:R0:W2:Y:S04]  /*0540*/  @!P2 LDG.E.EL.128 R12, desc[UR6][R26.64] ;  /* 0x000000061a0ca981 */ /* 0x0000a8000c2e1d00 */
[----:B------:R1:W2:Y:S01]  /*0550*/  @!P2 LDG.E.EL.128 R8, desc[UR6][R28.64] ;  /* 0x000000061c08a981 */ /* 0x0002a2000c2e1d00 */
[----:B------:R-:W-:-:S04]  /*0560*/  FADD R6, R6, 9.9999997473787516356e-06 ;  /* 0x3727c5ac06067421 */ /* 0x000fc80000000000 */
[----:B------:R-:W3:Y:S01]  /*0570*/  MUFU.SQRT R25, R6 ;  /* 0x0000000600197308 */ /* 0x000ee20000002000 */
[----:B0-----:R-:W1:Y:S01]  /*0580*/  LDC.64 R26, c[0x0][0x238] ;  /* 0x00008e00ff1a7b82 */ /* 0x001e620000000a00 */
[C---:B---3--:R-:W-:Y:S02]  /*0590*/  FSETP.GT.AND P2, PT, R25.reuse, 8.50705917302346158658e+37, PT ;  /* 0x7e8000001900780b */ /* 0x048fe40003f44000 */
[----:B------:R-:W-:-:S11]  /*05a0*/  FSETP.GEU.AND P3, PT, R25, 1.175494350822287508e-38, PT ;  /* 0x008000001900780b */ /* 0x000fd60003f6e000 */
[----:B------:R-:W-:-:S04]  /*05b0*/  @P2 FMUL R25, R25, 0.25 ;  /* 0x3e80000019192820 */ /* 0x000fc80000400000 */
[----:B------:R-:W-:-:S04]  /*05c0*/  @!P3 FMUL R25, R25, 16777216 ;  /* 0x4b8000001919b820 */ /* 0x000fc80000400000 */
[----:B------:R2:W0:Y:S01]  /*05d0*/  MUFU.RCP R6, R25 ;  /* 0x0000001900067308 */ /* 0x0004220000001000 */
[----:B------:R-:W-:-:S05]  /*05e0*/  FSEL R4, R4, 1, P2 ;  /* 0x3f80000004047808 */ /* 0x000fca0001000000 */
[----:B------:R-:W-:Y:S01]  /*05f0*/  @!P3 FMUL R4, R4, 16777216 ;  /* 0x4b8000000404b820 */ /* 0x000fe20000400000 */
[----:B-1----:R-:W-:-:S04]  /*0600*/  IMAD.WIDE R28, R21, 0x4, R26 ;  /* 0x00000004151c7825 */ /* 0x002fc800078e021a */
[----:B------:R-:W-:-:S04]  /*0610*/  IMAD.WIDE R20, R20, 0x4, R26 ;  /* 0x0000000414147825 */ /* 0x000fc800078e021a */
[-CC-:B--2---:R-:W-:Y:S01]  /*0620*/  FFMA R25, R5, R15.reuse, R11.reuse ;  /* 0x0000000f05197223 */ /* 0x184fe2000000000b */
[----:B------:R-:W-:Y:S01]  /*0630*/  FFMA R11, R17, R15, R11 ;  /* 0x0000000f110b7223 */ /* 0x000fe2000000000b */
[----:B0-----:R-:W-:Y:S01]  /*0640*/  FMUL R17, R6, R4 ;  /* 0x0000000406117220 */ /* 0x001fe20000400000 */
[-CC-:B------:R-:W-:Y:S01]  /*0650*/  FFMA R15, R7, R13.reuse, R9.reuse ;  /* 0x0000000d070f7223 */ /* 0x180fe20000000009 */
[----:B------:R-:W-:Y:S02]  /*0660*/  CS2R R4, SRZ ;  /* 0x0000000000047805 */ /* 0x000fe4000001ff00 */
[----:B------:R-:W-:Y:S01]  /*0670*/  CS2R R6, SRZ ;  /* 0x0000000000067805 */ /* 0x000fe2000001ff00 */
[----:B------:R-:W-:Y:S01]  /*0680*/  FFMA R9, R16, R13, R9 ;  /* 0x0000000d10097223 */ /* 0x000fe20000000009 */
[----:B------:R-:W-:-:S04]  /*0690*/  FMUL R13, R17, R19 ;  /* 0x00000013110d7220 */ /* 0x000fc80000400000 */
[----:B------:R0:W2:Y:S02]  /*06a0*/  @P1 LDG.E.EL.128 R4, desc[UR6][R28.64] ;  /* 0x000000061c041981 */ /* 0x0000a4000c2e1d00 */
[----:B0-----:R-:W-:Y:S01]  /*06b0*/  FMUL R29, R17, R18 ;  /* 0x00000012111d7220 */ /* 0x001fe20000400000 */
[----:B------:R-:W-:Y:S02]  /*06c0*/  CS2R R16, SRZ ;  /* 0x0000000000107805 */ /* 0x000fe4000001ff00 */
[----:B------:R-:W-:-:S06]  /*06d0*/  CS2R R18, SRZ ;  /* 0x0000000000127805 */ /* 0x000fcc000001ff00 */
[----:B------:R0:W3:Y:S01]  /*06e0*/  @P0 LDG.E.EL.128 R16, desc[UR6][R20.64] ;  /* 0x0000000614100981 */ /* 0x0000e2000c2e1d00 */
[----:B------:R-:W1:Y:S01]  /*06f0*/  S2UR UR5, SR_CgaCtaId ;  /* 0x00000000000579c3 */ /* 0x000e620000008800 */
[----:B------:R-:W-:Y:S01]  /*0700*/  FMUL R27, R24, R22 ;  /* 0x00000016181b7220 */ /* 0x000fe20000400000 */
[----:B------:R-:W-:-:S03]  /*0710*/  FFMA R13, R13, R14, R10 ;  /* 0x0000000e0d0d7223 */ /* 0x000fc6000000000a */
[----:B------:R-:W-:Y:S01]  /*0720*/  FFMA R27, R27, R12, R8 ;  /* 0x0000000c1b1b7223 */ /* 0x000fe20000000008 */
[----:B------:R-:W-:Y:S01]  /*0730*/  FMUL R23, R24, R23 ;  /* 0x0000001718177220 */ /* 0x000fe20000400000 */
[----:B------:R-:W-:Y:S01]  /*0740*/  UMOV UR4, 0x400 ;  /* 0x0000040000047882 */ /* 0x000fe20000000000 */
[----:B------:R-:W-:Y:S02]  /*0750*/  FFMA R29, R29, R14, R10 ;  /* 0x0000000e1d1d7223 */ /* 0x000fe4000000000a */
[----:B------:R-:W-:Y:S01]  /*0760*/  FFMA R23, R23, R12, R8 ;  /* 0x0000000c17177223 */ /* 0x000fe20000000008 */
[----:B-1----:R-:W-:Y:S01]  /*0770*/  UPRMT UR4, UR5, 0x654, UR4 ;  /* 0x0000065405047896 */ /* 0x002fe20008000004 */
[----:B------:R-:W-:-:S05]  /*0780*/  IMAD.SHL.U32 R10, R0, 0x4, RZ ;  /* 0x00000004000a7824 */ /* 0x000fca00078e00ff */
[----:B------:R-:W-:Y:S02]  /*0790*/  LOP3.LUT R8, R10, 0x1fc, RZ, 0xc0, !PT ;  /* 0x000001fc0a087812 */ /* 0x000fe400078ec0ff */
[C---:B--2---:R-:W-:Y:S01]  /*07a0*/  FSETP.GEU.AND P3, PT, R27.reuse, -R4, PT ;  /* 0x800000041b00720b */ /* 0x044fe20003f6e000 */
[----:B------:R-:W-:Y:S01]  /*07b0*/  FADD R4, R27, R4 ;  /* 0x000000041b047221 */ /* 0x000fe20000000000 */
[C---:B------:R-:W-:Y:S01]  /*07c0*/  FSETP.GEU.AND P2, PT, R9.reuse, -R5, PT ;  /* 0x800000050900720b */ /* 0x040fe20003f4e000 */
[----:B------:R-:W-:Y:S01]  /*07d0*/  FADD R5, R9, R5 ;  /* 0x0000000509057221 */ /* 0x000fe20000000000 */
[C---:B------:R-:W-:Y:S01]  /*07e0*/  FSETP.GEU.AND P1, PT, R13.reuse, -R6, PT ;  /* 0x800000060d00720b */ /* 0x040fe20003f2e000 */
[----:B------:R-:W-:Y:S01]  /*07f0*/  FADD R6, R13, R6 ;  /* 0x000000060d067221 */ /* 0x000fe20000000000 */
[C---:B------:R-:W-:Y:S01]  /*0800*/  FSETP.GEU.AND P0, PT, R11.reuse, -R7, PT ;  /* 0x800000070b00720b */ /* 0x040fe20003f0e000 */
[----:B------:R-:W-:Y:S01]  /*0810*/  FADD R7, R11, R7 ;  /* 0x000000070b077221 */ /* 0x000fe20000000000 */
[----:B------:R-:W-:-:S02]  /*0820*/  LOP3.LUT R9, R0, 0x7f, RZ, 0xc0, !PT ;  /* 0x0000007f00097812 */ /* 0x000fc400078ec0ff */
[----:B------:R-:W-:Y:S02]  /*0830*/  FSEL R4, R4, RZ, P3 ;  /* 0x000000ff04047208 */ /* 0x000fe40001800000 */
[----:B------:R-:W-:Y:S02]  /*0840*/  FSEL R14, R5, RZ, P2 ;  /* 0x000000ff050e7208 */ /* 0x000fe40001000000 */
[----:B------:R-:W-:Y:S02]  /*0850*/  FSEL R6, R6, RZ, P1 ;  /* 0x000000ff06067208 */ /* 0x000fe40000800000 */
[----:B0-----:R-:W-:Y:S02]  /*0860*/  FSEL R20, R7, RZ, P0 ;  /* 0x000000ff07147208 */ /* 0x001fe40000000000 */
[----:B------:R-:W-:Y:S02]  /*0870*/  LEA R9, R9, UR4, 0x2 ;  /* 0x0000000409097c11 */ /* 0x000fe4000f8e10ff */
[C---:B---3--:R-:W-:Y:S01]  /*0880*/  FSETP.GEU.AND P3, PT, R23.reuse, -R16, PT ;  /* 0x800000101700720b */ /* 0x048fe20003f6e000 */
[----:B------:R-:W-:Y:S01]  /*0890*/  FADD R16, R23, R16 ;  /* 0x0000001017107221 */ /* 0x000fe20000000000 */
[C---:B------:R-:W-:Y:S01]  /*08a0*/  FSETP.GEU.AND P2, PT, R15.reuse, -R17, PT ;  /* 0x800000110f00720b */ /* 0x040fe20003f4e000 */
[----:B------:R-:W-:Y:S01]  /*08b0*/  FADD R15, R15, R17 ;  /* 0x000000110f0f7221 */ /* 0x000fe20000000000 */
[C---:B------:R-:W-:Y:S01]  /*08c0*/  FSETP.GEU.AND P1, PT, R29.reuse, -R18, PT ;  /* 0x800000121d00720b */ /* 0x040fe20003f2e000 */
[----:B------:R-:W-:Y:S01]  /*08d0*/  FADD R18, R29, R18 ;  /* 0x000000121d127221 */ /* 0x000fe20000000000 */
[C---:B------:R-:W-:Y:S01]  /*08e0*/  FSETP.GEU.AND P0, PT, R25.reuse, -R19, PT ;  /* 0x800000131900720b */ /* 0x040fe20003f0e000 */
[----:B------:R-:W-:Y:S01]  /*08f0*/  FADD R19, R25, R19 ;  /* 0x0000001319137221 */ /* 0x000fe20000000000 */
[----:B------:R0:W-:Y:S01]  /*0900*/  STS [R9+0x410], R14 ;  /* 0x0004100e09007388 */ /* 0x0001e20000000800 */
[----:B------:R-:W-:-:S02]  /*0910*/  FSEL R16, R16, RZ, P3 ;  /* 0x000000ff10107208 */ /* 0x000fc40001800000 */
[----:B------:R-:W-:Y:S02]  /*0920*/  FSEL R12, R15, RZ, P2 ;  /* 0x000000ff0f0c7208 */ /* 0x000fe40001000000 */
[----:B------:R-:W-:Y:S02]  /*0930*/  FSEL R18, R18, RZ, P1 ;  /* 0x000000ff12127208 */ /* 0x000fe40000800000 */
[----:B0-----:R-:W-:Y:S01]  /*0940*/  FSEL R14, R19, RZ, P0 ;  /* 0x000000ff130e7208 */ /* 0x001fe20000000000 */
[----:B------:R-:W-:Y:S04]  /*0950*/  STS [R9], R4 ;  /* 0x0000000409007388 */ /* 0x000fe80000000800 */
[----:B------:R-:W-:Y:S04]  /*0960*/  STS [R9+0x820], R6 ;  /* 0x0008200609007388 */ /* 0x000fe80000000800 */
[----:B------:R-:W-:Y:S04]  /*0970*/  STS [R9+0xc30], R20 ;  /* 0x000c301409007388 */ /* 0x000fe80000000800 */
[----:B------:R-:W-:Y:S04]  /*0980*/  STS [R9+0x200], R16 ;  /* 0x0002001009007388 */ /* 0x000fe80000000800 */
[----:B------:R-:W-:Y:S04]  /*0990*/  STS [R9+0x610], R12 ;  /* 0x0006100c09007388 */ /* 0x000fe80000000800 */
[----:B------:R-:W-:Y:S04]  /*09a0*/  STS [R9+0xa20], R18 ;  /* 0x000a201209007388 */ /* 0x000fe80000000800 */
[----:B------:R0:W-:Y:S01]  /*09b0*/  STS [R9+0xe30], R14 ;  /* 0x000e300e09007388 */ /* 0x0001e20000000800 */
[----:B------:R-:W-:-:S04]  /*09c0*/  SHF.R.U32.HI R5, RZ, 0x2, R0 ;  /* 0x00000002ff057819 */ /* 0x000fc80000011600 */
[----:B------:R-:W-:-:S05]  /*09d0*/  LOP3.LUT R5, R5, 0x10, RZ, 0xc0, !PT ;  /* 0x0000001005057812 */ /* 0x000fca00078ec0ff */
[----:B------:R-:W-:-:S04]  /*09e0*/  VIADD R5, R5, UR4 ;  /* 0x0000000405057c36 */ /* 0x000fc80008000000 */
[----:B------:R-:W-:Y:S01]  /*09f0*/  IMAD R5, R8, 0x4, R5 ;  /* 0x0000000408057824 */ /* 0x000fe200078e0205 */
[----:B------:R-:W-:Y:S01]  /*0a00*/  BAR.SYNC.DEFER_BLOCKING 0x0 ;  /* 0x0000000000007b1d */ /* 0x000fe20000010000 */
[----:B------:R-:W-:-:S04]  /*0a10*/  LOP3.LUT R11, R10, 0xfc, RZ, 0xc0, !PT ;  /* 0x000000fc0a0b7812 */ /* 0x000fc800078ec0ff */
[----:B------:R-:W-:-:S03]  /*0a20*/  PRMT R2, R11, 0x6540, R2 ;  /* 0x000065400b027816 */ /* 0x000fc60000000002 */
[----:B------:R-:W1:Y:S01]  /*0a30*/  LDC.64 R10, c[0x0][0x240] ;  /* 0x00009000ff0a7b82 */ /* 0x000e620000000a00 */
[----:B------:R-:W-:Y:S02]  /*0a40*/  SHF.R.S32.HI R13, RZ, 0x1f, R2 ;  /* 0x0000001fff0d7819 */ /* 0x000fe40000011402 */
[----:B------:R-:W-:Y:S01]  /*0a50*/  SHF.R.U32.HI R0, RZ, 0x6, R0 ;  /* 0x00000006ff007819 */ /* 0x000fe20000011600 */
[----:B------:R-:W2:Y:S01]  /*0a60*/  LDS.128 R4, [R5] ;  /* 0x0000000005047984 */ /* 0x000ea20000000c00 */
[-C--:B------:R-:W-:Y:S02]  /*0a70*/  LEA.HI R13, R13, R2.reuse, RZ, 0x6 ;  /* 0x000000020d0d7211 */ /* 0x080fe400078f30ff */
[----:B------:R-:W-:Y:S02]  /*0a80*/  SHF.R.S32.HI R15, RZ, 0x1f, R2 ;  /* 0x0000001fff0f7819 */ /* 0x000fe40000011402 */
[----:B------:R-:W-:Y:S01]  /*0a90*/  SGXT.U32 R0, R0, 0x1 ;  /* 0x000000010000781a */ /* 0x000fe20000000000 */
[----:B------:R-:W-:Y:S01]  /*0aa0*/  IMAD.SHL.U32 R13, R13, 0x200, RZ ;  /* 0x000002000d0d7824 */ /* 0x000fe200078e00ff */
[----:B------:R-:W-:-:S02]  /*0ab0*/  LEA.HI R15, R15, R2, RZ, 0x6 ;  /* 0x000000020f0f7211 */ /* 0x000fc400078f30ff */
[----:B------:R-:W-:Y:S02]  /*0ac0*/  LOP3.LUT R0, R0, R3, RZ, 0xfc, !PT ;  /* 0x0000000300007212 */ /* 0x000fe400078efcff */
[----:B------:R-:W-:Y:S02]  /*0ad0*/  LOP3.LUT R3, R8, 0x200, RZ, 0xfc, !PT ;  /* 0x0000020008037812 */ /* 0x000fe400078efcff */
[----:B------:R-:W-:Y:S02]  /*0ae0*/  LOP3.LUT R15, R15, 0xffffffc0, RZ, 0xc0, !PT ;  /* 0xffffffc00f0f7812 */ /* 0x000fe400078ec0ff */
[----:B------:R-:W-:Y:S02]  /*0af0*/  LOP3.LUT R13, R13, 0xffff8000, RZ, 0xc0, !PT ;  /* 0xffff80000d0d7812 */ /* 0x000fe400078ec0ff */
[----:B------:R-:W-:Y:S02]  /*0b00*/  ISETP.GE.AND P0, PT, R2, 0x100, PT ;  /* 0x000001000200780c */ /* 0x000fe40003f06270 */
[----:B0-----:R-:W-:-:S02]  /*0b10*/  LOP3.LUT R9, R0, 0x2, RZ, 0xfc, !PT ;  /* 0x0000000200097812 */ /* 0x001fc400078efcff */
[----:B------:R-:W-:Y:S02]  /*0b20*/  SHF.R.U32.HI R3, RZ, 0x4, R3 ;  /* 0x00000004ff037819 */ /* 0x000fe40000011603 */
[----:B------:R-:W-:Y:S02]  /*0b30*/  IADD3 R13, R13, R2, -R15 ;  /* 0x000000020d0d7210 */ /* 0x000fe40007ffe80f */
[C---:B------:R-:W-:Y:S02]  /*0b40*/  ISETP.LT.AND P1, PT, R0.reuse, 0x200, !P0 ;  /* 0x000002000000780c */ /* 0x040fe40004721270 */
[----:B------:R-:W-:Y:S02]  /*0b50*/  ISETP.LT.AND P0, PT, R9, 0x200, !P0 ;  /* 0x000002000900780c */ /* 0x000fe40004701270 */
[----:B------:R-:W-:Y:S01]  /*0b60*/  LOP3.LUT R2, R3, 0x30, RZ, 0xc0, !PT ;  /* 0x0000003003027812 */ /* 0x000fe200078ec0ff */
[----:B------:R-:W-:-:S04]  /*0b70*/  IMAD R3, R0, 0x40, R13 ;  /* 0x0000004000037824 */ /* 0x000fc800078e020d */
[----:B------:R-:W-:Y:S02]  /*0b80*/  VIADD R15, R2, UR4 ;  /* 0x00000004020f7c36 */ /* 0x000fe40008000000 */
[----:B-1----:R-:W-:-:S05]  /*0b90*/  IMAD.WIDE R2, R3, 0x4, R10 ;  /* 0x0000000403027825 */ /* 0x002fca00078e020a */
[----:B--2---:R0:W-:Y:S01]  /*0ba0*/  @P1 STG.E.128 desc[UR6][R2.64], R4 ;  /* 0x0000000402001986 */ /* 0x0041e2000c101d06 */
[----:B------:R-:W-:Y:S01]  /*0bb0*/  IMAD R15, R8, 0x4, R15 ;  /* 0x00000004080f7824 */ /* 0x000fe200078e020f */
[----:B0-----:R-:W-:Y:S06]  /*0bc0*/  @!P0 EXIT ;  /* 0x000000000000894d */ /* 0x001fec0003800000 */
[----:B0-----:R-:W0:Y:S01]  /*0bd0*/  LDS.128 R4, [R15+0x800] ;  /* 0x000800000f047984 */ /* 0x001e220000000c00 */
[----:B------:R-:W-:-:S04]  /*0be0*/  IMAD R9, R9, 0x40, R13 ;  /* 0x0000004009097824 */ /* 0x000fc800078e020d */
[----:B------:R-:W-:-:S05]  /*0bf0*/  IMAD.WIDE R10, R9, 0x4, R10 ;  /* 0x00000004090a7825 */ /* 0x000fca00078e020a */
[----:B0-----:R-:W-:Y:S01]  /*0c00*/  STG.E.128 desc[UR6][R10.64], R4 ;  /* 0x000000040a007986 */ /* 0x001fe2000c101d06 */
[----:B------:R-:W-:Y:S05]  /*0c10*/  EXIT ;  /* 0x000000000000794d */ /* 0x000fea0003800000 */
.L_x_0:
[----:B------:R-:W-:-:S00]  /*0c20*/  BRA `(.L_x_0) ;  /* 0xfffffffc00fc7947 */ /* 0x000fc0000383ffff */
[----:B------:R-:W-:-:S00]  /*0c30*/  NOP ;  /* 0x0000000000007918 */ /* 0x000fc00000000000 */
        /* <DEDUP_REMOVED lines=12> */
.L_x_1:


//--------------------- .nv.global.init           --------------------------
	.section	.nv.global.init,"aw",@progbits
.nv.global.init:
	.type		_$_str,@object
	.size		_$_str,(_$_str_$_2 - _$_str)
_$_str:
        /*0000*/ 	.byte	0x5f, 0x5f, 0x43, 0x55, 0x44, 0x41, 0x5f, 0x46, 0x54, 0x5a, 0x00
	.type		_$_str_$_2,@object
	.size		_$_str_$_2,(.L_1 - _$_str_$_2)
_$_str_$_2:
        /*000b*/ 	.byte	0x5f, 0x5f, 0x43, 0x55, 0x44, 0x41, 0x5f, 0x50, 0x52, 0x45, 0x43, 0x5f, 0x53, 0x51, 0x52, 0x54
        /*001b*/ 	.byte	0x00
.L_1:


//--------------------- .nv.shared.triton_poi_fused__native_batch_norm_legit_no_training_add_relu_22 --------------------------
	.section	.nv.shared.triton_poi_fused__native_batch_norm_legit_no_training_add_relu_22,"aw",@nobits
	.sectionflags	@""
	.align	16
	.zero		1024


//--------------------- .nv.constant0.triton_poi_fused__native_batch_norm_legit_no_training_add_relu_22 --------------------------
	.section	.nv.constant0.triton_poi_fused__native_batch_norm_legit_no_training_add_relu_22,"a",@progbits
	.sectionflags	@""
	.align	4
.nv.constant0.triton_poi_fused__native_batch_norm_legit_no_training_add_relu_22:
	.zero		592
